//
// Generated by NVIDIA NVVM Compiler
//
// Compiler Build ID: CL-36424714
// Cuda compilation tools, release 13.0, V13.0.88
// Based on NVVM 20.0.0
//

.version 9.0
.target sm_100
.address_size 64

	// .globl	_Z21histogramSimpleKernelPKiPii
// _ZZ21histogramSharedKernelPKiPiiE9localHist has been demoted

.visible .entry _Z21histogramSimpleKernelPKiPii(
	.param .u64 .ptr .align 1 _Z21histogramSimpleKernelPKiPii_param_0,
	.param .u64 .ptr .align 1 _Z21histogramSimpleKernelPKiPii_param_1,
	.param .u32 _Z21histogramSimpleKernelPKiPii_param_2
)
{
	.reg .pred 	%p<2>;
	.reg .b32 	%r<8>;
	.reg .b64 	%rd<9>;

	ld.param.u64 	%rd1, [_Z21histogramSimpleKernelPKiPii_param_0];
	ld.param.u64 	%rd2, [_Z21histogramSimpleKernelPKiPii_param_1];
	ld.param.u32 	%r2, [_Z21histogramSimpleKernelPKiPii_param_2];
	mov.u32 	%r3, %ctaid.x;
	mov.u32 	%r4, %ntid.x;
	mov.u32 	%r5, %tid.x;
	mad.lo.s32 	%r1, %r3, %r4, %r5;
	setp.ge.s32 	%p1, %r1, %r2;
	@%p1 bra 	$L__BB0_2;
	cvta.to.global.u64 	%rd3, %rd1;
	cvta.to.global.u64 	%rd4, %rd2;
	mul.wide.s32 	%rd5, %r1, 4;
	add.s64 	%rd6, %rd3, %rd5;
	ld.global.u32 	%r6, [%rd6];
	mul.wide.s32 	%rd7, %r6, 4;
	add.s64 	%rd8, %rd4, %rd7;
	atom.global.add.u32 	%r7, [%rd8], 1;
$L__BB0_2:
	ret;

}
	// .globl	_Z21histogramSharedKernelPKiPii
.visible .entry _Z21histogramSharedKernelPKiPii(
	.param .u64 .ptr .align 1 _Z21histogramSharedKernelPKiPii_param_0,
	.param .u64 .ptr .align 1 _Z21histogramSharedKernelPKiPii_param_1,
	.param .u32 _Z21histogramSharedKernelPKiPii_param_2
)
{
	.reg .pred 	%p<4>;
	.reg .b32 	%r<17>;
	.reg .b64 	%rd<9>;
	// demoted variable
	.shared .align 4 .b8 _ZZ21histogramSharedKernelPKiPiiE9localHist[1024];
	ld.param.u64 	%rd1, [_Z21histogramSharedKernelPKiPii_param_0];
	ld.param.u64 	%rd2, [_Z21histogramSharedKernelPKiPii_param_1];
	ld.param.u32 	%r4, [_Z21histogramSharedKernelPKiPii_param_2];
	mov.u32 	%r1, %tid.x;
	setp.gt.u32 	%p1, %r1, 255;
	shl.b32 	%r5, %r1, 2;
	mov.u32 	%r6, _ZZ21histogramSharedKernelPKiPiiE9localHist;
	add.s32 	%r2, %r6, %r5;
	@%p1 bra 	$L__BB1_2;
	mov.b32 	%r7, 0;
	st.shared.u32 	[%r2], %r7;
$L__BB1_2:
	bar.sync 	0;
	mov.u32 	%r8, %ctaid.x;
	mov.u32 	%r9, %ntid.x;
	mad.lo.s32 	%r3, %r8, %r9, %r1;
	setp.ge.s32 	%p2, %r3, %r4;
	@%p2 bra 	$L__BB1_4;
	cvta.to.global.u64 	%rd3, %rd1;
	mul.wide.s32 	%rd4, %r3, 4;
	add.s64 	%rd5, %rd3, %rd4;
	ld.global.u32 	%r10, [%rd5];
	shl.b32 	%r11, %r10, 2;
	add.s32 	%r13, %r6, %r11;
	atom.shared.add.u32 	%r14, [%r13], 1;
$L__BB1_4:
	setp.gt.u32 	%p3, %r1, 255;
	bar.sync 	0;
	@%p3 bra 	$L__BB1_6;
	cvta.to.global.u64 	%rd6, %rd2;
	mul.wide.u32 	%rd7, %r1, 4;
	add.s64 	%rd8, %rd6, %rd7;
	ld.shared.u32 	%r15, [%r2];
	atom.global.add.u32 	%r16, [%rd8], %r15;
$L__BB1_6:
	ret;

}


// ===== COMPILED SASS (sm_100) =====

	.target	sm_100

	.elftype	@"ET_EXEC"


//--------------------- .note.nv.tkinfo           --------------------------
	.section	.note.nv.tkinfo,"",@"SHT_NOTE"
	.sectionflags	@"SHF_NOTE_NV_TKINFO"
	.tkinfo
        /*0018*/ 	.word	0x00000002
        /*0030*/ 	.string	""
        /*0030*/ 	.string	"ptxas"
        /*0030*/ 	.string	"Cuda compilation tools, release 13.0, V13.0.88"
        /*0030*/ 	.string	"Build cuda_13.0.r13.0/compiler.36424714_0"
        /*0030*/ 	.string	"-arch sm_100 -m 64 "



//--------------------- .note.nv.cuinfo           --------------------------
	.section	.note.nv.cuinfo,"",@"SHT_NOTE"
	.sectionflags	@"SHF_NOTE_NV_CUINFO"
        /*0018*/ 	.short	0x0002
        /*001a*/ 	.short	0x0064
        /*001c*/ 	.short	0x0082
	.zero		2


//--------------------- .nv.info                  --------------------------
	.section	.nv.info,"",@"SHT_CUDA_INFO"
	.align	4


	//----- nvinfo : EIATTR_REGCOUNT
	.align		4
        /*0000*/ 	.byte	0x04, 0x2f
        /*0002*/ 	.short	(.L_1 - .L_0)
	.align		4
.L_0:
        /*0004*/ 	.word	index@(_Z21histogramSimpleKernelPKiPii)
        /*0008*/ 	.word	0x0000000a


	//----- nvinfo : EIATTR_FRAME_SIZE
	.align		4
.L_1:
        /*000c*/ 	.byte	0x04, 0x11
        /*000e*/ 	.short	(.L_3 - .L_2)
	.align		4
.L_2:
        /*0010*/ 	.word	index@(_Z21histogramSimpleKernelPKiPii)
        /*0014*/ 	.word	0x00000000


	//----- nvinfo : EIATTR_REGCOUNT
	.align		4
.L_3:
        /*0018*/ 	.byte	0x04, 0x2f
        /*001a*/ 	.short	(.L_5 - .L_4)
	.align		4
.L_4:
        /*001c*/ 	.word	index@(_Z21histogramSharedKernelPKiPii)
        /*0020*/ 	.word	0x0000000a


	//----- nvinfo : EIATTR_FRAME_SIZE
	.align		4
.L_5:
        /*0024*/ 	.byte	0x04, 0x11
        /*0026*/ 	.short	(.L_7 - .L_6)
	.align		4
.L_6:
        /*0028*/ 	.word	index@(_Z21histogramSharedKernelPKiPii)
        /*002c*/ 	.word	0x00000000


	//----- nvinfo : EIATTR_MIN_STACK_SIZE
	.align		4
.L_7:
        /*0030*/ 	.byte	0x04, 0x12
        /*0032*/ 	.short	(.L_9 - .L_8)
	.align		4
.L_8:
        /*0034*/ 	.word	index@(_Z21histogramSharedKernelPKiPii)
        /*0038*/ 	.word	0x00000000


	//----- nvinfo : EIATTR_MIN_STACK_SIZE
	.align		4
.L_9:
        /*003c*/ 	.byte	0x04, 0x12
        /*003e*/ 	.short	(.L_11 - .L_10)
	.align		4
.L_10:
        /*0040*/ 	.word	index@(_Z21histogramSimpleKernelPKiPii)
        /*0044*/ 	.word	0x00000000
.L_11:


//--------------------- .nv.compat                --------------------------
	.section	.nv.compat,"",@"SHT_CUDA_COMPAT_INFO"
	.align	4
        /*0000*/ 	.byte	0x02, 0x09, 0x00, 0x00, 0x02, 0x02, 0x01, 0x00, 0x02, 0x05, 0x05, 0x00, 0x03, 0x07, 0x01, 0x01
        /*0010*/ 	.byte	0x02, 0x03, 0x00, 0x00, 0x02, 0x06, 0x01, 0x00, 0x04, 0x0b, 0x08, 0x00, 0x09, 0x00, 0x00, 0x00
        /*0020*/ 	.byte	0x00, 0x00, 0x00, 0x00


//--------------------- .nv.info._Z21histogramSharedKernelPKiPii --------------------------
	.section	.nv.info._Z21histogramSharedKernelPKiPii,"",@"SHT_CUDA_INFO"
	.sectionflags	@""
	.align	4


	//----- nvinfo : EIATTR_CUDA_API_VERSION
	.align		4
        /*0000*/ 	.byte	0x04, 0x37
        /*0002*/ 	.short	(.L_13 - .L_12)
.L_12:
        /*0004*/ 	.word	0x00000082


	//----- nvinfo : EIATTR_KPARAM_INFO
	.align		4
.L_13:
        /*0008*/ 	.byte	0x04, 0x17
        /*000a*/ 	.short	(.L_15 - .L_14)
.L_14:
        /*000c*/ 	.word	0x00000000
        /*0010*/ 	.short	0x0002
        /*0012*/ 	.short	0x0010
        /*0014*/ 	.byte	0x00, 0xf0, 0x11, 0x00


	//----- nvinfo : EIATTR_KPARAM_INFO
	.align		4
.L_15:
        /*0018*/ 	.byte	0x04, 0x17
        /*001a*/ 	.short	(.L_17 - .L_16)
.L_16:
        /*001c*/ 	.word	0x00000000
        /*0020*/ 	.short	0x0001
        /*0022*/ 	.short	0x0008
        /*0024*/ 	.byte	0x00, 0xf5, 0x21, 0x00


	//----- nvinfo : EIATTR_KPARAM_INFO
	.align		4
.L_17:
        /*0028*/ 	.byte	0x04, 0x17
        /*002a*/ 	.short	(.L_19 - .L_18)
.L_18:
        /*002c*/ 	.word	0x00000000
        /*0030*/ 	.short	0x0000
        /*0032*/ 	.short	0x0000
        /*0034*/ 	.byte	0x00, 0xf5, 0x21, 0x00


	//----- nvinfo : EIATTR_SPARSE_MMA_MASK
	.align		4
.L_19:
        /*0038*/ 	.byte	0x03, 0x50
        /*003a*/ 	.short	0x0000


	//----- nvinfo : EIATTR_MAXREG_COUNT
	.align		4
        /*003c*/ 	.byte	0x03, 0x1b
        /*003e*/ 	.short	0x00ff


	//----- nvinfo : EIATTR_NUM_BARRIERS
	.align		4
        /*0040*/ 	.byte	0x02, 0x4c
        /*0042*/ 	.byte	0x01
	.zero		1


	//----- nvinfo : EIATTR_MERCURY_ISA_VERSION
	.align		4
        /*0044*/ 	.byte	0x03, 0x5f
        /*0046*/ 	.short	0x0101


	//----- nvinfo : EIATTR_VRC_CTA_INIT_COUNT
	.align		4
        /*0048*/ 	.byte	0x02, 0x4a
	.zero		1
	.zero		1


	//----- nvinfo : EIATTR_EXIT_INSTR_OFFSETS
	.align		4
        /*004c*/ 	.byte	0x04, 0x1c
        /*004e*/ 	.short	(.L_21 - .L_20)


	//   ....[0]....
.L_20:
        /*0050*/ 	.word	0x00000180


	//   ....[1]....
        /*0054*/ 	.word	0x000001d0


	//----- nvinfo : EIATTR_CRS_STACK_SIZE
	.align		4
.L_21:
        /*0058*/ 	.byte	0x04, 0x1e
        /*005a*/ 	.short	(.L_23 - .L_22)
.L_22:
        /*005c*/ 	.word	0x00000000


	//----- nvinfo : EIATTR_CBANK_PARAM_SIZE
	.align		4
.L_23:
        /*0060*/ 	.byte	0x03, 0x19
        /*0062*/ 	.short	0x0014


	//----- nvinfo : EIATTR_PARAM_CBANK
	.align		4
        /*0064*/ 	.byte	0x04, 0x0a
        /*0066*/ 	.short	(.L_25 - .L_24)
	.align		4
.L_24:
        /*0068*/ 	.word	index@(.nv.constant0._Z21histogramSharedKernelPKiPii)
        /*006c*/ 	.short	0x0380
        /*006e*/ 	.short	0x0014


	//----- nvinfo : EIATTR_SW_WAR
	.align		4
.L_25:
        /*0070*/ 	.byte	0x04, 0x36
        /*0072*/ 	.short	(.L_27 - .L_26)
.L_26:
        /*0074*/ 	.word	0x00000008
.L_27:


//--------------------- .nv.info._Z21histogramSimpleKernelPKiPii --------------------------
	.section	.nv.info._Z21histogramSimpleKernelPKiPii,"",@"SHT_CUDA_INFO"
	.sectionflags	@""
	.align	4


	//----- nvinfo : EIATTR_CUDA_API_VERSION
	.align		4
        /*0000*/ 	.byte	0x04, 0x37
        /*0002*/ 	.short	(.L_29 - .L_28)
.L_28:
        /*0004*/ 	.word	0x00000082


	//----- nvinfo : EIATTR_KPARAM_INFO
	.align		4
.L_29:
        /*0008*/ 	.byte	0x04, 0x17
        /*000a*/ 	.short	(.L_31 - .L_30)
.L_30:
        /*000c*/ 	.word	0x00000000
        /*0010*/ 	.short	0x0002
        /*0012*/ 	.short	0x0010
        /*0014*/ 	.byte	0x00, 0xf0, 0x11, 0x00


	//----- nvinfo : EIATTR_KPARAM_INFO
	.align		4
.L_31:
        /*0018*/ 	.byte	0x04, 0x17
        /*001a*/ 	.short	(.L_33 - .L_32)
.L_32:
        /*001c*/ 	.word	0x00000000
        /*0020*/ 	.short	0x0001
        /*0022*/ 	.short	0x0008
        /*0024*/ 	.byte	0x00, 0xf5, 0x21, 0x00


	//----- nvinfo : EIATTR_KPARAM_INFO
	.align		4
.L_33:
        /*0028*/ 	.byte	0x04, 0x17
        /*002a*/ 	.short	(.L_35 - .L_34)
.L_34:
        /*002c*/ 	.word	0x00000000
        /*0030*/ 	.short	0x0000
        /*0032*/ 	.short	0x0000
        /*0034*/ 	.byte	0x00, 0xf5, 0x21, 0x00


	//----- nvinfo : EIATTR_SPARSE_MMA_MASK
	.align		4
.L_35:
        /*0038*/ 	.byte	0x03, 0x50
        /*003a*/ 	.short	0x0000


	//----- nvinfo : EIATTR_MAXREG_COUNT
	.align		4
        /*003c*/ 	.byte	0x03, 0x1b
        /*003e*/ 	.short	0x00ff


	//----- nvinfo : EIATTR_MERCURY_ISA_VERSION
	.align		4
        /*0040*/ 	.byte	0x03, 0x5f
        /*0042*/ 	.short	0x0101


	//----- nvinfo : EIATTR_VRC_CTA_INIT_COUNT
	.align		4
        /*0044*/ 	.byte	0x02, 0x4a
	.zero		1
	.zero		1


	//----- nvinfo : EIATTR_EXIT_INSTR_OFFSETS
	.align		4
        /*0048*/ 	.byte	0x04, 0x1c
        /*004a*/ 	.short	(.L_37 - .L_36)


	//   ....[0]....
.L_36:
        /*004c*/ 	.word	0x00000070


	//   ....[1]....
        /*0050*/ 	.word	0x00000100


	//----- nvinfo : EIATTR_CBANK_PARAM_SIZE
	.align		4
.L_37:
        /*0054*/ 	.byte	0x03, 0x19
        /*0056*/ 	.short	0x0014


	//----- nvinfo : EIATTR_PARAM_CBANK
	.align		4
        /*0058*/ 	.byte	0x04, 0x0a
        /*005a*/ 	.short	(.L_39 - .L_38)
	.align		4
.L_38:
        /*005c*/ 	.word	index@(.nv.constant0._Z21histogramSimpleKernelPKiPii)
        /*0060*/ 	.short	0x0380
        /*0062*/ 	.short	0x0014


	//----- nvinfo : EIATTR_SW_WAR
	.align		4
.L_39:
        /*0064*/ 	.byte	0x04, 0x36
        /*0066*/ 	.short	(.L_41 - .L_40)
.L_40:
        /*0068*/ 	.word	0x00000008
.L_41:


//--------------------- .nv.callgraph             --------------------------
	.section	.nv.callgraph,"",@"SHT_CUDA_CALLGRAPH"
	.align	4
	.sectionentsize	8
	.align		4
        /*0000*/ 	.word	0x00000000
	.align		4
        /*0004*/ 	.word	0xffffffff
	.align		4
        /*0008*/ 	.word	0x00000000
	.align		4
        /*000c*/ 	.word	0xfffffffe
	.align		4
        /*0010*/ 	.word	0x00000000
	.align		4
        /*0014*/ 	.word	0xfffffffd
	.align		4
        /*0018*/ 	.word	0x00000000
	.align		4
        /*001c*/ 	.word	0xfffffffc


//--------------------- .text._Z21histogramSharedKernelPKiPii --------------------------
	.section	.text._Z21histogramSharedKernelPKiPii,"ax",@progbits
	.align	128
        .global         _Z21histogramSharedKernelPKiPii
        .type           _Z21histogramSharedKernelPKiPii,@function
        .size           _Z21histogramSharedKernelPKiPii,(.L_x_4 - _Z21histogramSharedKernelPKiPii)
        .other          _Z21histogramSharedKernelPKiPii,@"STO_CUDA_ENTRY STV_DEFAULT"
_Z21histogramSharedKernelPKiPii:
.text._Z21histogramSharedKernelPKiPii:
[----:B------:R-:W-:Y:S01]  /*0000*/  LDC R1, c[0x0][0x37c] ;  /* 0x0000df00ff017b82 */ /* 0x000fe20000000800 */
[----:B------:R-:W0:Y:S07]  /*0010*/  S2R R7, SR_TID.X ;  /* 0x0000000000077919 */ /* 0x000e2e0000002100 */
[----:B------:R-:W1:Y:S01]  /*0020*/  S2UR UR6, SR_CTAID.X ;  /* 0x00000000000679c3 */ /* 0x000e620000002500 */
[----:B------:R-:W2:Y:S01]  /*0030*/  LDCU UR7, c[0x0][0x390] ;  /* 0x00007200ff0777ac */ /* 0x000ea20008000800 */
[----:B------:R-:W-:Y:S01]  /*0040*/  BSSY.RECONVERGENT B0, `(.L_x_0) ;  /* 0x0000012000007945 */ /* 0x000fe20003800200 */
[----:B------:R-:W-:-:S05]  /*0050*/  UMOV UR4, 0x400 ;  /* 0x0000040000047882 */ /* 0x000fca0000000000 */
[----:B------:R-:W1:Y:S08]  /*0060*/  LDC R0, c[0x0][0x360] ;  /* 0x0000d800ff007b82 */ /* 0x000e700000000800 */
[----:B------:R-:W3:Y:S01]  /*0070*/  S2UR UR5, SR_CgaCtaId ;  /* 0x00000000000579c3 */ /* 0x000ee20000008800 */
[----:B0-----:R-:W-:Y:S01]  /*0080*/  ISETP.GT.U32.AND P0, PT, R7, 0xff, PT ;  /* 0x000000ff0700780c */ /* 0x001fe20003f04070 */
[----:B-1----:R-:W-:-:S05]  /*0090*/  IMAD R5, R0, UR6, R7 ;  /* 0x0000000600057c24 */ /* 0x002fca000f8e0207 */
[----:B--2---:R-:W-:Y:S01]  /*00a0*/  ISETP.GE.AND P1, PT, R5, UR7, PT ;  /* 0x0000000705007c0c */ /* 0x004fe2000bf26270 */
[----:B------:R-:W0:Y:S01]  /*00b0*/  LDCU.64 UR6, c[0x0][0x358] ;  /* 0x00006b00ff0677ac */ /* 0x000e220008000a00 */
[----:B---3--:R-:W-:-:S06]  /*00c0*/  ULEA UR4, UR5, UR4, 0x18 ;  /* 0x0000000405047291 */ /* 0x008fcc000f8ec0ff */
[----:B------:R-:W-:-:S05]  /*00d0*/  LEA R0, R7, UR4, 0x2 ;  /* 0x0000000407007c11 */ /* 0x000fca000f8e10ff */
[----:B------:R1:W-:Y:S01]  /*00e0*/  @!P0 STS [R0], RZ ;  /* 0x000000ff00008388 */ /* 0x0003e20000000800 */
[----:B------:R-:W-:Y:S06]  /*00f0*/  BAR.SYNC.DEFER_BLOCKING 0x0 ;  /* 0x0000000000007b1d */ /* 0x000fec0000010000 */
[----:B------:R-:W-:Y:S05]  /*0100*/  @P1 BRA `(.L_x_1) ;  /* 0x0000000000141947 */ /* 0x000fea0003800000 */
[----:B------:R-:W2:Y:S02]  /*0110*/  LDC.64 R2, c[0x0][0x380] ;  /* 0x0000e000ff027b82 */ /* 0x000ea40000000a00 */
[----:B--2---:R-:W-:-:S06]  /*0120*/  IMAD.WIDE R2, R5, 0x4, R2 ;  /* 0x0000000405027825 */ /* 0x004fcc00078e0202 */
[----:B0-----:R-:W2:Y:S02]  /*0130*/  LDG.E R2, desc[UR6][R2.64] ;  /* 0x0000000602027981 */ /* 0x001ea4000c1e1900 */
[----:B--2---:R-:W-:-:S05]  /*0140*/  LEA R4, R2, UR4, 0x2 ;  /* 0x0000000402047c11 */ /* 0x004fca000f8e10ff */
[----:B------:R2:W-:Y:S02]  /*0150*/  ATOMS.POPC.INC.32 RZ, [R4+URZ] ;  /* 0x0000000004ff7f8c */ /* 0x0005e4000d8000ff */
.L_x_1:
[----:B0-----:R-:W-:Y:S05]  /*0160*/  BSYNC.RECONVERGENT B0 ;  /* 0x0000000000007941 */ /* 0x001fea0003800200 */
.L_x_0:
[----:B------:R-:W-:Y:S06]  /*0170*/  BAR.SYNC.DEFER_BLOCKING 0x0 ;  /* 0x0000000000007b1d */ /* 0x000fec0000010000 */
[----:B------:R-:W-:Y:S05]  /*0180*/  @P0 EXIT ;  /* 0x000000000000094d */ /* 0x000fea0003800000 */
[----:B------:R-:W0:Y:S01]  /*0190*/  LDS R5, [R0] ;  /* 0x0000000000057984 */ /* 0x000e220000000800 */
[----:B------:R-:W3:Y:S02]  /*01a0*/  LDC.64 R2, c[0x0][0x388] ;  /* 0x0000e200ff027b82 */ /* 0x000ee40000000a00 */
[----:B---3--:R-:W-:-:S05]  /*01b0*/  IMAD.WIDE.U32 R2, R7, 0x4, R2 ;  /* 0x0000000407027825 */ /* 0x008fca00078e0002 */
[----:B0-----:R-:W-:Y:S01]  /*01c0*/  REDG.E.ADD.STRONG.GPU desc[UR6][R2.64], R5 ;  /* 0x000000050200798e */ /* 0x001fe2000c12e106 */
[----:B------:R-:W-:Y:S05]  /*01d0*/  EXIT ;  /* 0x000000000000794d */ /* 0x000fea0003800000 */
.L_x_2:
[----:B------:R-:W-:-:S00]  /*01e0*/  BRA `(.L_x_2) ;  /* 0xfffffffc00fc7947 */ /* 0x000fc0000383ffff */
[----:B------:R-:W-:-:S00]  /*01f0*/  NOP ;  /* 0x0000000000007918 */ /* 0x000fc00000000000 */
        /* <DEDUP_REMOVED lines=8> */
.L_x_4:


//--------------------- .text._Z21histogramSimpleKernelPKiPii --------------------------
	.section	.text._Z21histogramSimpleKernelPKiPii,"ax",@progbits
	.align	128
        .global         _Z21histogramSimpleKernelPKiPii
        .type           _Z21histogramSimpleKernelPKiPii,@function
        .size           _Z21histogramSimpleKernelPKiPii,(.L_x_5 - _Z21histogramSimpleKernelPKiPii)
        .other          _Z21histogramSimpleKernelPKiPii,@"STO_CUDA_ENTRY STV_DEFAULT"
_Z21histogramSimpleKernelPKiPii:
.text._Z21histogramSimpleKernelPKiPii:
[----:B------:R-:W-:Y:S01]  /*0000*/  LDC R1, c[0x0][0x37c] ;  /* 0x0000df00ff017b82 */ /* 0x000fe20000000800 */
[----:B------:R-:W0:Y:S07]  /*0010*/  S2R R0, SR_TID.X ;  /* 0x0000000000007919 */ /* 0x000e2e0000002100 */
[----:B------:R-:W0:Y:S01]  /*0020*/  S2UR UR4, SR_CTAID.X ;  /* 0x00000000000479c3 */ /* 0x000e220000002500 */
[----:B------:R-:W1:Y:S07]  /*0030*/  LDCU UR5, c[0x0][0x390] ;  /* 0x00007200ff0577ac */ /* 0x000e6e0008000800 */
[----:B------:R-:W0:Y:S02]  /*0040*/  LDC R5, c[0x0][0x360] ;  /* 0x0000d800ff057b82 */ /* 0x000e240000000800 */
[----:B0-----:R-:W-:-:S05]  /*0050*/  IMAD R5, R5, UR4, R0 ;  /* 0x0000000405057c24 */ /* 0x001fca000f8e0200 */
[----:B-1----:R-:W-:-:S13]  /*0060*/  ISETP.GE.AND P0, PT, R5, UR5, PT ;  /* 0x0000000505007c0c */ /* 0x002fda000bf06270 */
[----:B------:R-:W-:Y:S05]  /*0070*/  @P0 EXIT ;  /* 0x000000000000094d */ /* 0x000fea0003800000 */
[----:B------:R-:W0:Y:S01]  /*0080*/  LDC.64 R2, c[0x0][0x380] ;  /* 0x0000e000ff027b82 */ /* 0x000e220000000a00 */
[----:B------:R-:W1:Y:S01]  /*0090*/  LDCU.64 UR4, c[0x0][0x358] ;  /* 0x00006b00ff0477ac */ /* 0x000e620008000a00 */
[----:B0-----:R-:W-:-:S06]  /*00a0*/  IMAD.WIDE R2, R5, 0x4, R2 ;  /* 0x0000000405027825 */ /* 0x001fcc00078e0202 */
[----:B------:R-:W0:Y:S01]  /*00b0*/  LDC.64 R4, c[0x0][0x388] ;  /* 0x0000e200ff047b82 */ /* 0x000e220000000a00 */
[----:B-1----:R-:W0:Y:S01]  /*00c0*/  LDG.E R3, desc[UR4][R2.64] ;  /* 0x0000000402037981 */ /* 0x002e22000c1e1900 */
[----:B------:R-:W-:Y:S02]  /*00d0*/  HFMA2 R7, -RZ, RZ, 0, 5.9604644775390625e-08 ;  /* 0x00000001ff077431 */ /* 0x000fe400000001ff */
[----:B0-----:R-:W-:-:S05]  /*00e0*/  IMAD.WIDE R4, R3, 0x4, R4 ;  /* 0x0000000403047825 */ /* 0x001fca00078e0204 */
[----:B------:R-:W-:Y:S01]  /*00f0*/  REDG.E.ADD.STRONG.GPU desc[UR4][R4.64], R7 ;  /* 0x000000070400798e */ /* 0x000fe2000c12e104 */
[----:B------:R-:W-:Y:S05]  /*0100*/  EXIT ;  /* 0x000000000000794d */ /* 0x000fea0003800000 */
.L_x_3:
        /* <DEDUP_REMOVED lines=15> */
.L_x_5:


//--------------------- .nv.shared._Z21histogramSharedKernelPKiPii --------------------------
	.section	.nv.shared._Z21histogramSharedKernelPKiPii,"aw",@nobits
	.sectionflags	@""
	.align	4
.nv.shared._Z21histogramSharedKernelPKiPii:
	.zero		2048


//--------------------- .nv.shared.reserved.0     --------------------------
	.section	.nv.shared.reserved.0,"aw",@nobits
	.weak		__nv_reservedSMEM_offset_0_alias
	.size		__nv_reservedSMEM_offset_0_alias, 0, 64
	.other		__nv_reservedSMEM_offset_0_alias,@"STO_CUDA_RESERVED_SHARED STV_DEFAULT"
__nv_reservedSMEM_offset_0_alias:
	.zero		0
	.zero		64


//--------------------- .nv.constant0._Z21histogramSharedKernelPKiPii --------------------------
	.section	.nv.constant0._Z21histogramSharedKernelPKiPii,"a",@progbits
	.sectionflags	@""
	.align	4
.nv.constant0._Z21histogramSharedKernelPKiPii:
	.zero		916


//--------------------- .nv.constant0._Z21histogramSimpleKernelPKiPii --------------------------
	.section	.nv.constant0._Z21histogramSimpleKernelPKiPii,"a",@progbits
	.sectionflags	@""
	.align	4
.nv.constant0._Z21histogramSimpleKernelPKiPii:
	.zero		916


//--------------------- SYMBOLS --------------------------

	.type		.nv.reservedSmem.offset0,@object
	.size		.nv.reservedSmem.offset0,0x4
	.type		.nv.reservedSmem.cap,@object
	.size		.nv.reservedSmem.cap,0x4
